//
// Generated by NVIDIA NVVM Compiler
//
// Compiler Build ID: CL-36424714
// Cuda compilation tools, release 13.0, V13.0.88
// Based on NVVM 20.0.0
//

.version 9.0
.target sm_100
.address_size 64

	// .globl	_Z24dev_bilinear_interpolatePhS_iii

.visible .entry _Z24dev_bilinear_interpolatePhS_iii(
	.param .u64 .ptr .align 1 _Z24dev_bilinear_interpolatePhS_iii_param_0,
	.param .u64 .ptr .align 1 _Z24dev_bilinear_interpolatePhS_iii_param_1,
	.param .u32 _Z24dev_bilinear_interpolatePhS_iii_param_2,
	.param .u32 _Z24dev_bilinear_interpolatePhS_iii_param_3,
	.param .u32 _Z24dev_bilinear_interpolatePhS_iii_param_4
)
{


	ret;

}
	// .globl	_Z17dev_gaussian_blurPhS_Pfiiif
.visible .entry _Z17dev_gaussian_blurPhS_Pfiiif(
	.param .u64 .ptr .align 1 _Z17dev_gaussian_blurPhS_Pfiiif_param_0,
	.param .u64 .ptr .align 1 _Z17dev_gaussian_blurPhS_Pfiiif_param_1,
	.param .u64 .ptr .align 1 _Z17dev_gaussian_blurPhS_Pfiiif_param_2,
	.param .u32 _Z17dev_gaussian_blurPhS_Pfiiif_param_3,
	.param .u32 _Z17dev_gaussian_blurPhS_Pfiiif_param_4,
	.param .u32 _Z17dev_gaussian_blurPhS_Pfiiif_param_5,
	.param .f32 _Z17dev_gaussian_blurPhS_Pfiiif_param_6
)
{


	ret;

}
	// .globl	_Z19dev_matrix_subtractPhS_S_ii
.visible .entry _Z19dev_matrix_subtractPhS_S_ii(
	.param .u64 .ptr .align 1 _Z19dev_matrix_subtractPhS_S_ii_param_0,
	.param .u64 .ptr .align 1 _Z19dev_matrix_subtractPhS_S_ii_param_1,
	.param .u64 .ptr .align 1 _Z19dev_matrix_subtractPhS_S_ii_param_2,
	.param .u32 _Z19dev_matrix_subtractPhS_S_ii_param_3,
	.param .u32 _Z19dev_matrix_subtractPhS_S_ii_param_4
)
{


	ret;

}
	// .globl	_Z16dev_gradient_mapPhPfS0_ii
.visible .entry _Z16dev_gradient_mapPhPfS0_ii(
	.param .u64 .ptr .align 1 _Z16dev_gradient_mapPhPfS0_ii_param_0,
	.param .u64 .ptr .align 1 _Z16dev_gradient_mapPhPfS0_ii_param_1,
	.param .u64 .ptr .align 1 _Z16dev_gradient_mapPhPfS0_ii_param_2,
	.param .u32 _Z16dev_gradient_mapPhPfS0_ii_param_3,
	.param .u32 _Z16dev_gradient_mapPhPfS0_ii_param_4
)
{


	ret;

}


// ===== COMPILED SASS (sm_100) =====

	.target	sm_100

	.elftype	@"ET_EXEC"


//--------------------- .note.nv.tkinfo           --------------------------
	.section	.note.nv.tkinfo,"",@"SHT_NOTE"
	.sectionflags	@"SHF_NOTE_NV_TKINFO"
	.tkinfo
        /*0018*/ 	.word	0x00000002
        /*0030*/ 	.string	""
        /*0030*/ 	.string	"ptxas"
        /*0030*/ 	.string	"Cuda compilation tools, release 13.0, V13.0.88"
        /*0030*/ 	.string	"Build cuda_13.0.r13.0/compiler.36424714_0"
        /*0030*/ 	.string	"-arch sm_100 -m 64 "



//--------------------- .note.nv.cuinfo           --------------------------
	.section	.note.nv.cuinfo,"",@"SHT_NOTE"
	.sectionflags	@"SHF_NOTE_NV_CUINFO"
        /*0018*/ 	.short	0x0002
        /*001a*/ 	.short	0x0064
        /*001c*/ 	.short	0x0082
	.zero		2


//--------------------- .nv.info                  --------------------------
	.section	.nv.info,"",@"SHT_CUDA_INFO"
	.align	4


	//----- nvinfo : EIATTR_REGCOUNT
	.align		4
        /*0000*/ 	.byte	0x04, 0x2f
        /*0002*/ 	.short	(.L_1 - .L_0)
	.align		4
.L_0:
        /*0004*/ 	.word	index@(_Z24dev_bilinear_interpolatePhS_iii)
        /*0008*/ 	.word	0x00000004


	//----- nvinfo : EIATTR_FRAME_SIZE
	.align		4
.L_1:
        /*000c*/ 	.byte	0x04, 0x11
        /*000e*/ 	.short	(.L_3 - .L_2)
	.align		4
.L_2:
        /*0010*/ 	.word	index@(_Z24dev_bilinear_interpolatePhS_iii)
        /*0014*/ 	.word	0x00000000


	//----- nvinfo : EIATTR_REGCOUNT
	.align		4
.L_3:
        /*0018*/ 	.byte	0x04, 0x2f
        /*001a*/ 	.short	(.L_5 - .L_4)
	.align		4
.L_4:
        /*001c*/ 	.word	index@(_Z17dev_gaussian_blurPhS_Pfiiif)
        /*0020*/ 	.word	0x00000004


	//----- nvinfo : EIATTR_FRAME_SIZE
	.align		4
.L_5:
        /*0024*/ 	.byte	0x04, 0x11
        /*0026*/ 	.short	(.L_7 - .L_6)
	.align		4
.L_6:
        /*0028*/ 	.word	index@(_Z17dev_gaussian_blurPhS_Pfiiif)
        /*002c*/ 	.word	0x00000000


	//----- nvinfo : EIATTR_REGCOUNT
	.align		4
.L_7:
        /*0030*/ 	.byte	0x04, 0x2f
        /*0032*/ 	.short	(.L_9 - .L_8)
	.align		4
.L_8:
        /*0034*/ 	.word	index@(_Z19dev_matrix_subtractPhS_S_ii)
        /*0038*/ 	.word	0x00000004


	//----- nvinfo : EIATTR_FRAME_SIZE
	.align		4
.L_9:
        /*003c*/ 	.byte	0x04, 0x11
        /*003e*/ 	.short	(.L_11 - .L_10)
	.align		4
.L_10:
        /*0040*/ 	.word	index@(_Z19dev_matrix_subtractPhS_S_ii)
        /*0044*/ 	.word	0x00000000


	//----- nvinfo : EIATTR_REGCOUNT
	.align		4
.L_11:
        /*0048*/ 	.byte	0x04, 0x2f
        /*004a*/ 	.short	(.L_13 - .L_12)
	.align		4
.L_12:
        /*004c*/ 	.word	index@(_Z16dev_gradient_mapPhPfS0_ii)
        /*0050*/ 	.word	0x00000004


	//----- nvinfo : EIATTR_FRAME_SIZE
	.align		4
.L_13:
        /*0054*/ 	.byte	0x04, 0x11
        /*0056*/ 	.short	(.L_15 - .L_14)
	.align		4
.L_14:
        /*0058*/ 	.word	index@(_Z16dev_gradient_mapPhPfS0_ii)
        /*005c*/ 	.word	0x00000000


	//----- nvinfo : EIATTR_MIN_STACK_SIZE
	.align		4
.L_15:
        /*0060*/ 	.byte	0x04, 0x12
        /*0062*/ 	.short	(.L_17 - .L_16)
	.align		4
.L_16:
        /*0064*/ 	.word	index@(_Z16dev_gradient_mapPhPfS0_ii)
        /*0068*/ 	.word	0x00000000


	//----- nvinfo : EIATTR_MIN_STACK_SIZE
	.align		4
.L_17:
        /*006c*/ 	.byte	0x04, 0x12
        /*006e*/ 	.short	(.L_19 - .L_18)
	.align		4
.L_18:
        /*0070*/ 	.word	index@(_Z19dev_matrix_subtractPhS_S_ii)
        /*0074*/ 	.word	0x00000000


	//----- nvinfo : EIATTR_MIN_STACK_SIZE
	.align		4
.L_19:
        /*0078*/ 	.byte	0x04, 0x12
        /*007a*/ 	.short	(.L_21 - .L_20)
	.align		4
.L_20:
        /*007c*/ 	.word	index@(_Z17dev_gaussian_blurPhS_Pfiiif)
        /*0080*/ 	.word	0x00000000


	//----- nvinfo : EIATTR_MIN_STACK_SIZE
	.align		4
.L_21:
        /*0084*/ 	.byte	0x04, 0x12
        /*0086*/ 	.short	(.L_23 - .L_22)
	.align		4
.L_22:
        /*0088*/ 	.word	index@(_Z24dev_bilinear_interpolatePhS_iii)
        /*008c*/ 	.word	0x00000000
.L_23:


//--------------------- .nv.compat                --------------------------
	.section	.nv.compat,"",@"SHT_CUDA_COMPAT_INFO"
	.align	4
        /*0000*/ 	.byte	0x02, 0x09, 0x00, 0x00, 0x02, 0x02, 0x01, 0x00, 0x02, 0x05, 0x05, 0x00, 0x03, 0x07, 0x01, 0x01
        /*0010*/ 	.byte	0x02, 0x03, 0x00, 0x00, 0x02, 0x06, 0x01, 0x00, 0x04, 0x0b, 0x08, 0x00, 0x09, 0x00, 0x00, 0x00
        /*0020*/ 	.byte	0x00, 0x00, 0x00, 0x00


//--------------------- .nv.info._Z16dev_gradient_mapPhPfS0_ii --------------------------
	.section	.nv.info._Z16dev_gradient_mapPhPfS0_ii,"",@"SHT_CUDA_INFO"
	.sectionflags	@""
	.align	4


	//----- nvinfo : EIATTR_CUDA_API_VERSION
	.align		4
        /*0000*/ 	.byte	0x04, 0x37
        /*0002*/ 	.short	(.L_25 - .L_24)
.L_24:
        /*0004*/ 	.word	0x00000082


	//----- nvinfo : EIATTR_KPARAM_INFO
	.align		4
.L_25:
        /*0008*/ 	.byte	0x04, 0x17
        /*000a*/ 	.short	(.L_27 - .L_26)
.L_26:
        /*000c*/ 	.word	0x00000000
        /*0010*/ 	.short	0x0004
        /*0012*/ 	.short	0x001c
        /*0014*/ 	.byte	0x00, 0xf0, 0x11, 0x00


	//----- nvinfo : EIATTR_KPARAM_INFO
	.align		4
.L_27:
        /*0018*/ 	.byte	0x04, 0x17
        /*001a*/ 	.short	(.L_29 - .L_28)
.L_28:
        /*001c*/ 	.word	0x00000000
        /*0020*/ 	.short	0x0003
        /*0022*/ 	.short	0x0018
        /*0024*/ 	.byte	0x00, 0xf0, 0x11, 0x00


	//----- nvinfo : EIATTR_KPARAM_INFO
	.align		4
.L_29:
        /*0028*/ 	.byte	0x04, 0x17
        /*002a*/ 	.short	(.L_31 - .L_30)
.L_30:
        /*002c*/ 	.word	0x00000000
        /*0030*/ 	.short	0x0002
        /*0032*/ 	.short	0x0010
        /*0034*/ 	.byte	0x00, 0xf5, 0x21, 0x00


	//----- nvinfo : EIATTR_KPARAM_INFO
	.align		4
.L_31:
        /*0038*/ 	.byte	0x04, 0x17
        /*003a*/ 	.short	(.L_33 - .L_32)
.L_32:
        /*003c*/ 	.word	0x00000000
        /*0040*/ 	.short	0x0001
        /*0042*/ 	.short	0x0008
        /*0044*/ 	.byte	0x00, 0xf5, 0x21, 0x00


	//----- nvinfo : EIATTR_KPARAM_INFO
	.align		4
.L_33:
        /*0048*/ 	.byte	0x04, 0x17
        /*004a*/ 	.short	(.L_35 - .L_34)
.L_34:
        /*004c*/ 	.word	0x00000000
        /*0050*/ 	.short	0x0000
        /*0052*/ 	.short	0x0000
        /*0054*/ 	.byte	0x00, 0xf5, 0x21, 0x00


	//----- nvinfo : EIATTR_SPARSE_MMA_MASK
	.align		4
.L_35:
        /*0058*/ 	.byte	0x03, 0x50
        /*005a*/ 	.short	0x0000


	//----- nvinfo : EIATTR_MAXREG_COUNT
	.align		4
        /*005c*/ 	.byte	0x03, 0x1b
        /*005e*/ 	.short	0x00ff


	//----- nvinfo : EIATTR_MERCURY_ISA_VERSION
	.align		4
        /*0060*/ 	.byte	0x03, 0x5f
        /*0062*/ 	.short	0x0101


	//----- nvinfo : EIATTR_VRC_CTA_INIT_COUNT
	.align		4
        /*0064*/ 	.byte	0x02, 0x4a
	.zero		1
	.zero		1


	//----- nvinfo : EIATTR_EXIT_INSTR_OFFSETS
	.align		4
        /*0068*/ 	.byte	0x04, 0x1c
        /*006a*/ 	.short	(.L_37 - .L_36)


	//   ....[0]....
.L_36:
        /*006c*/ 	.word	0x00000010


	//----- nvinfo : EIATTR_CBANK_PARAM_SIZE
	.align		4
.L_37:
        /*0070*/ 	.byte	0x03, 0x19
        /*0072*/ 	.short	0x0020


	//----- nvinfo : EIATTR_PARAM_CBANK
	.align		4
        /*0074*/ 	.byte	0x04, 0x0a
        /*0076*/ 	.short	(.L_39 - .L_38)
	.align		4
.L_38:
        /*0078*/ 	.word	index@(.nv.constant0._Z16dev_gradient_mapPhPfS0_ii)
        /*007c*/ 	.short	0x0380
        /*007e*/ 	.short	0x0020


	//----- nvinfo : EIATTR_SW_WAR
	.align		4
.L_39:
        /*0080*/ 	.byte	0x04, 0x36
        /*0082*/ 	.short	(.L_41 - .L_40)
.L_40:
        /*0084*/ 	.word	0x00000008
.L_41:


//--------------------- .nv.info._Z19dev_matrix_subtractPhS_S_ii --------------------------
	.section	.nv.info._Z19dev_matrix_subtractPhS_S_ii,"",@"SHT_CUDA_INFO"
	.sectionflags	@""
	.align	4


	//----- nvinfo : EIATTR_CUDA_API_VERSION
	.align		4
        /*0000*/ 	.byte	0x04, 0x37
        /*0002*/ 	.short	(.L_43 - .L_42)
.L_42:
        /*0004*/ 	.word	0x00000082


	//----- nvinfo : EIATTR_KPARAM_INFO
	.align		4
.L_43:
        /*0008*/ 	.byte	0x04, 0x17
        /*000a*/ 	.short	(.L_45 - .L_44)
.L_44:
        /*000c*/ 	.word	0x00000000
        /*0010*/ 	.short	0x0004
        /*0012*/ 	.short	0x001c
        /*0014*/ 	.byte	0x00, 0xf0, 0x11, 0x00


	//----- nvinfo : EIATTR_KPARAM_INFO
	.align		4
.L_45:
        /*0018*/ 	.byte	0x04, 0x17
        /*001a*/ 	.short	(.L_47 - .L_46)
.L_46:
        /*001c*/ 	.word	0x00000000
        /*0020*/ 	.short	0x0003
        /*0022*/ 	.short	0x0018
        /*0024*/ 	.byte	0x00, 0xf0, 0x11, 0x00


	//----- nvinfo : EIATTR_KPARAM_INFO
	.align		4
.L_47:
        /*0028*/ 	.byte	0x04, 0x17
        /*002a*/ 	.short	(.L_49 - .L_48)
.L_48:
        /*002c*/ 	.word	0x00000000
        /*0030*/ 	.short	0x0002
        /*0032*/ 	.short	0x0010
        /*0034*/ 	.byte	0x00, 0xf5, 0x21, 0x00


	//----- nvinfo : EIATTR_KPARAM_INFO
	.align		4
.L_49:
        /*0038*/ 	.byte	0x04, 0x17
        /*003a*/ 	.short	(.L_51 - .L_50)
.L_50:
        /*003c*/ 	.word	0x00000000
        /*0040*/ 	.short	0x0001
        /*0042*/ 	.short	0x0008
        /*0044*/ 	.byte	0x00, 0xf5, 0x21, 0x00


	//----- nvinfo : EIATTR_KPARAM_INFO
	.align		4
.L_51:
        /*0048*/ 	.byte	0x04, 0x17
        /*004a*/ 	.short	(.L_53 - .L_52)
.L_52:
        /*004c*/ 	.word	0x00000000
        /*0050*/ 	.short	0x0000
        /*0052*/ 	.short	0x0000
        /*0054*/ 	.byte	0x00, 0xf5, 0x21, 0x00


	//----- nvinfo : EIATTR_SPARSE_MMA_MASK
	.align		4
.L_53:
        /*0058*/ 	.byte	0x03, 0x50
        /*005a*/ 	.short	0x0000


	//----- nvinfo : EIATTR_MAXREG_COUNT
	.align		4
        /*005c*/ 	.byte	0x03, 0x1b
        /*005e*/ 	.short	0x00ff


	//----- nvinfo : EIATTR_MERCURY_ISA_VERSION
	.align		4
        /*0060*/ 	.byte	0x03, 0x5f
        /*0062*/ 	.short	0x0101


	//----- nvinfo : EIATTR_VRC_CTA_INIT_COUNT
	.align		4
        /*0064*/ 	.byte	0x02, 0x4a
	.zero		1
	.zero		1


	//----- nvinfo : EIATTR_EXIT_INSTR_OFFSETS
	.align		4
        /*0068*/ 	.byte	0x04, 0x1c
        /*006a*/ 	.short	(.L_55 - .L_54)


	//   ....[0]....
.L_54:
        /*006c*/ 	.word	0x00000010


	//----- nvinfo : EIATTR_CBANK_PARAM_SIZE
	.align		4
.L_55:
        /*0070*/ 	.byte	0x03, 0x19
        /*0072*/ 	.short	0x0020


	//----- nvinfo : EIATTR_PARAM_CBANK
	.align		4
        /*0074*/ 	.byte	0x04, 0x0a
        /*0076*/ 	.short	(.L_57 - .L_56)
	.align		4
.L_56:
        /*0078*/ 	.word	index@(.nv.constant0._Z19dev_matrix_subtractPhS_S_ii)
        /*007c*/ 	.short	0x0380
        /*007e*/ 	.short	0x0020


	//----- nvinfo : EIATTR_SW_WAR
	.align		4
.L_57:
        /*0080*/ 	.byte	0x04, 0x36
        /*0082*/ 	.short	(.L_59 - .L_58)
.L_58:
        /*0084*/ 	.word	0x00000008
.L_59:


//--------------------- .nv.info._Z17dev_gaussian_blurPhS_Pfiiif --------------------------
	.section	.nv.info._Z17dev_gaussian_blurPhS_Pfiiif,"",@"SHT_CUDA_INFO"
	.sectionflags	@""
	.align	4


	//----- nvinfo : EIATTR_CUDA_API_VERSION
	.align		4
        /*0000*/ 	.byte	0x04, 0x37
        /*0002*/ 	.short	(.L_61 - .L_60)
.L_60:
        /*0004*/ 	.word	0x00000082


	//----- nvinfo : EIATTR_KPARAM_INFO
	.align		4
.L_61:
        /*0008*/ 	.byte	0x04, 0x17
        /*000a*/ 	.short	(.L_63 - .L_62)
.L_62:
        /*000c*/ 	.word	0x00000000
        /*0010*/ 	.short	0x0006
        /*0012*/ 	.short	0x0024
        /*0014*/ 	.byte	0x00, 0xf0, 0x11, 0x00


	//----- nvinfo : EIATTR_KPARAM_INFO
	.align		4
.L_63:
        /*0018*/ 	.byte	0x04, 0x17
        /*001a*/ 	.short	(.L_65 - .L_64)
.L_64:
        /*001c*/ 	.word	0x00000000
        /*0020*/ 	.short	0x0005
        /*0022*/ 	.short	0x0020
        /*0024*/ 	.byte	0x00, 0xf0, 0x11, 0x00


	//----- nvinfo : EIATTR_KPARAM_INFO
	.align		4
.L_65:
        /*0028*/ 	.byte	0x04, 0x17
        /*002a*/ 	.short	(.L_67 - .L_66)
.L_66:
        /*002c*/ 	.word	0x00000000
        /*0030*/ 	.short	0x0004
        /*0032*/ 	.short	0x001c
        /*0034*/ 	.byte	0x00, 0xf0, 0x11, 0x00


	//----- nvinfo : EIATTR_KPARAM_INFO
	.align		4
.L_67:
        /*0038*/ 	.byte	0x04, 0x17
        /*003a*/ 	.short	(.L_69 - .L_68)
.L_68:
        /*003c*/ 	.word	0x00000000
        /*0040*/ 	.short	0x0003
        /*0042*/ 	.short	0x0018
        /*0044*/ 	.byte	0x00, 0xf0, 0x11, 0x00


	//----- nvinfo : EIATTR_KPARAM_INFO
	.align		4
.L_69:
        /*0048*/ 	.byte	0x04, 0x17
        /*004a*/ 	.short	(.L_71 - .L_70)
.L_70:
        /*004c*/ 	.word	0x00000000
        /*0050*/ 	.short	0x0002
        /*0052*/ 	.short	0x0010
        /*0054*/ 	.byte	0x00, 0xf5, 0x21, 0x00


	//----- nvinfo : EIATTR_KPARAM_INFO
	.align		4
.L_71:
        /*0058*/ 	.byte	0x04, 0x17
        /*005a*/ 	.short	(.L_73 - .L_72)
.L_72:
        /*005c*/ 	.word	0x00000000
        /*0060*/ 	.short	0x0001
        /*0062*/ 	.short	0x0008
        /*0064*/ 	.byte	0x00, 0xf5, 0x21, 0x00


	//----- nvinfo : EIATTR_KPARAM_INFO
	.align		4
.L_73:
        /*0068*/ 	.byte	0x04, 0x17
        /*006a*/ 	.short	(.L_75 - .L_74)
.L_74:
        /*006c*/ 	.word	0x00000000
        /*0070*/ 	.short	0x0000
        /*0072*/ 	.short	0x0000
        /*0074*/ 	.byte	0x00, 0xf5, 0x21, 0x00


	//----- nvinfo : EIATTR_SPARSE_MMA_MASK
	.align		4
.L_75:
        /*0078*/ 	.byte	0x03, 0x50
        /*007a*/ 	.short	0x0000


	//----- nvinfo : EIATTR_MAXREG_COUNT
	.align		4
        /*007c*/ 	.byte	0x03, 0x1b
        /*007e*/ 	.short	0x00ff


	//----- nvinfo : EIATTR_MERCURY_ISA_VERSION
	.align		4
        /*0080*/ 	.byte	0x03, 0x5f
        /*0082*/ 	.short	0x0101


	//----- nvinfo : EIATTR_VRC_CTA_INIT_COUNT
	.align		4
        /*0084*/ 	.byte	0x02, 0x4a
	.zero		1
	.zero		1


	//----- nvinfo : EIATTR_EXIT_INSTR_OFFSETS
	.align		4
        /*0088*/ 	.byte	0x04, 0x1c
        /*008a*/ 	.short	(.L_77 - .L_76)


	//   ....[0]....
.L_76:
        /*008c*/ 	.word	0x00000010


	//----- nvinfo : EIATTR_CBANK_PARAM_SIZE
	.align		4
.L_77:
        /*0090*/ 	.byte	0x03, 0x19
        /*0092*/ 	.short	0x0028


	//----- nvinfo : EIATTR_PARAM_CBANK
	.align		4
        /*0094*/ 	.byte	0x04, 0x0a
        /*0096*/ 	.short	(.L_79 - .L_78)
	.align		4
.L_78:
        /*0098*/ 	.word	index@(.nv.constant0._Z17dev_gaussian_blurPhS_Pfiiif)
        /*009c*/ 	.short	0x0380
        /*009e*/ 	.short	0x0028


	//----- nvinfo : EIATTR_SW_WAR
	.align		4
.L_79:
        /*00a0*/ 	.byte	0x04, 0x36
        /*00a2*/ 	.short	(.L_81 - .L_80)
.L_80:
        /*00a4*/ 	.word	0x00000008
.L_81:


//--------------------- .nv.info._Z24dev_bilinear_interpolatePhS_iii --------------------------
	.section	.nv.info._Z24dev_bilinear_interpolatePhS_iii,"",@"SHT_CUDA_INFO"
	.sectionflags	@""
	.align	4


	//----- nvinfo : EIATTR_CUDA_API_VERSION
	.align		4
        /*0000*/ 	.byte	0x04, 0x37
        /*0002*/ 	.short	(.L_83 - .L_82)
.L_82:
        /*0004*/ 	.word	0x00000082


	//----- nvinfo : EIATTR_KPARAM_INFO
	.align		4
.L_83:
        /*0008*/ 	.byte	0x04, 0x17
        /*000a*/ 	.short	(.L_85 - .L_84)
.L_84:
        /*000c*/ 	.word	0x00000000
        /*0010*/ 	.short	0x0004
        /*0012*/ 	.short	0x0018
        /*0014*/ 	.byte	0x00, 0xf0, 0x11, 0x00


	//----- nvinfo : EIATTR_KPARAM_INFO
	.align		4
.L_85:
        /*0018*/ 	.byte	0x04, 0x17
        /*001a*/ 	.short	(.L_87 - .L_86)
.L_86:
        /*001c*/ 	.word	0x00000000
        /*0020*/ 	.short	0x0003
        /*0022*/ 	.short	0x0014
        /*0024*/ 	.byte	0x00, 0xf0, 0x11, 0x00


	//----- nvinfo : EIATTR_KPARAM_INFO
	.align		4
.L_87:
        /*0028*/ 	.byte	0x04, 0x17
        /*002a*/ 	.short	(.L_89 - .L_88)
.L_88:
        /*002c*/ 	.word	0x00000000
        /*0030*/ 	.short	0x0002
        /*0032*/ 	.short	0x0010
        /*0034*/ 	.byte	0x00, 0xf0, 0x11, 0x00


	//----- nvinfo : EIATTR_KPARAM_INFO
	.align		4
.L_89:
        /*0038*/ 	.byte	0x04, 0x17
        /*003a*/ 	.short	(.L_91 - .L_90)
.L_90:
        /*003c*/ 	.word	0x00000000
        /*0040*/ 	.short	0x0001
        /*0042*/ 	.short	0x0008
        /*0044*/ 	.byte	0x00, 0xf5, 0x21, 0x00


	//----- nvinfo : EIATTR_KPARAM_INFO
	.align		4
.L_91:
        /*0048*/ 	.byte	0x04, 0x17
        /*004a*/ 	.short	(.L_93 - .L_92)
.L_92:
        /*004c*/ 	.word	0x00000000
        /*0050*/ 	.short	0x0000
        /*0052*/ 	.short	0x0000
        /*0054*/ 	.byte	0x00, 0xf5, 0x21, 0x00


	//----- nvinfo : EIATTR_SPARSE_MMA_MASK
	.align		4
.L_93:
        /*0058*/ 	.byte	0x03, 0x50
        /*005a*/ 	.short	0x0000


	//----- nvinfo : EIATTR_MAXREG_COUNT
	.align		4
        /*005c*/ 	.byte	0x03, 0x1b
        /*005e*/ 	.short	0x00ff


	//----- nvinfo : EIATTR_MERCURY_ISA_VERSION
	.align		4
        /*0060*/ 	.byte	0x03, 0x5f
        /*0062*/ 	.short	0x0101


	//----- nvinfo : EIATTR_VRC_CTA_INIT_COUNT
	.align		4
        /*0064*/ 	.byte	0x02, 0x4a
	.zero		1
	.zero		1


	//----- nvinfo : EIATTR_EXIT_INSTR_OFFSETS
	.align		4
        /*0068*/ 	.byte	0x04, 0x1c
        /*006a*/ 	.short	(.L_95 - .L_94)


	//   ....[0]....
.L_94:
        /*006c*/ 	.word	0x00000010


	//----- nvinfo : EIATTR_CBANK_PARAM_SIZE
	.align		4
.L_95:
        /*0070*/ 	.byte	0x03, 0x19
        /*0072*/ 	.short	0x001c


	//----- nvinfo : EIATTR_PARAM_CBANK
	.align		4
        /*0074*/ 	.byte	0x04, 0x0a
        /*0076*/ 	.short	(.L_97 - .L_96)
	.align		4
.L_96:
        /*0078*/ 	.word	index@(.nv.constant0._Z24dev_bilinear_interpolatePhS_iii)
        /*007c*/ 	.short	0x0380
        /*007e*/ 	.short	0x001c


	//----- nvinfo : EIATTR_SW_WAR
	.align		4
.L_97:
        /*0080*/ 	.byte	0x04, 0x36
        /*0082*/ 	.short	(.L_99 - .L_98)
.L_98:
        /*0084*/ 	.word	0x00000008
.L_99:


//--------------------- .nv.callgraph             --------------------------
	.section	.nv.callgraph,"",@"SHT_CUDA_CALLGRAPH"
	.align	4
	.sectionentsize	8
	.align		4
        /*0000*/ 	.word	0x00000000
	.align		4
        /*0004*/ 	.word	0xffffffff
	.align		4
        /*0008*/ 	.word	0x00000000
	.align		4
        /*000c*/ 	.word	0xfffffffe
	.align		4
        /*0010*/ 	.word	0x00000000
	.align		4
        /*0014*/ 	.word	0xfffffffd
	.align		4
        /*0018*/ 	.word	0x00000000
	.align		4
        /*001c*/ 	.word	0xfffffffc


//--------------------- .text._Z16dev_gradient_mapPhPfS0_ii --------------------------
	.section	.text._Z16dev_gradient_mapPhPfS0_ii,"ax",@progbits
	.align	128
        .global         _Z16dev_gradient_mapPhPfS0_ii
        .type           _Z16dev_gradient_mapPhPfS0_ii,@function
        .size           _Z16dev_gradient_mapPhPfS0_ii,(.L_x_4 - _Z16dev_gradient_mapPhPfS0_ii)
        .other          _Z16dev_gradient_mapPhPfS0_ii,@"STO_CUDA_ENTRY STV_DEFAULT"
_Z16dev_gradient_mapPhPfS0_ii:
.text._Z16dev_gradient_mapPhPfS0_ii:
[----:B------:R-:W-:Y:S01]  /*0000*/  LDC R1, c[0x0][0x37c] ;  /* 0x0000df00ff017b82 */ /* 0x000fe20000000800 */
[----:B------:R-:W-:Y:S05]  /*0010*/  EXIT ;  /* 0x000000000000794d */ /* 0x000fea0003800000 */
.L_x_0:
[----:B------:R-:W-:-:S00]  /*0020*/  BRA `(.L_x_0) ;  /* 0xfffffffc00fc7947 */ /* 0x000fc0000383ffff */
[----:B------:R-:W-:-:S00]  /*0030*/  NOP ;  /* 0x0000000000007918 */ /* 0x000fc00000000000 */
        /* <DEDUP_REMOVED lines=12> */
.L_x_4:


//--------------------- .text._Z19dev_matrix_subtractPhS_S_ii --------------------------
	.section	.text._Z19dev_matrix_subtractPhS_S_ii,"ax",@progbits
	.align	128
        .global         _Z19dev_matrix_subtractPhS_S_ii
        .type           _Z19dev_matrix_subtractPhS_S_ii,@function
        .size           _Z19dev_matrix_subtractPhS_S_ii,(.L_x_5 - _Z19dev_matrix_subtractPhS_S_ii)
        .other          _Z19dev_matrix_subtractPhS_S_ii,@"STO_CUDA_ENTRY STV_DEFAULT"
_Z19dev_matrix_subtractPhS_S_ii:
.text._Z19dev_matrix_subtractPhS_S_ii:
[----:B------:R-:W-:Y:S01]  /*0000*/  LDC R1, c[0x0][0x37c] ;  /* 0x0000df00ff017b82 */ /* 0x000fe20000000800 */
[----:B------:R-:W-:Y:S05]  /*0010*/  EXIT ;  /* 0x000000000000794d */ /* 0x000fea0003800000 */
.L_x_1:
        /* <DEDUP_REMOVED lines=14> */
.L_x_5:


//--------------------- .text._Z17dev_gaussian_blurPhS_Pfiiif --------------------------
	.section	.text._Z17dev_gaussian_blurPhS_Pfiiif,"ax",@progbits
	.align	128
        .global         _Z17dev_gaussian_blurPhS_Pfiiif
        .type           _Z17dev_gaussian_blurPhS_Pfiiif,@function
        .size           _Z17dev_gaussian_blurPhS_Pfiiif,(.L_x_6 - _Z17dev_gaussian_blurPhS_Pfiiif)
        .other          _Z17dev_gaussian_blurPhS_Pfiiif,@"STO_CUDA_ENTRY STV_DEFAULT"
_Z17dev_gaussian_blurPhS_Pfiiif:
.text._Z17dev_gaussian_blurPhS_Pfiiif:
[----:B------:R-:W-:Y:S01]  /*0000*/  LDC R1, c[0x0][0x37c] ;  /* 0x0000df00ff017b82 */ /* 0x000fe20000000800 */
[----:B------:R-:W-:Y:S05]  /*0010*/  EXIT ;  /* 0x000000000000794d */ /* 0x000fea0003800000 */
.L_x_2:
        /* <DEDUP_REMOVED lines=14> */
.L_x_6:


//--------------------- .text._Z24dev_bilinear_interpolatePhS_iii --------------------------
	.section	.text._Z24dev_bilinear_interpolatePhS_iii,"ax",@progbits
	.align	128
        .global         _Z24dev_bilinear_interpolatePhS_iii
        .type           _Z24dev_bilinear_interpolatePhS_iii,@function
        .size           _Z24dev_bilinear_interpolatePhS_iii,(.L_x_7 - _Z24dev_bilinear_interpolatePhS_iii)
        .other          _Z24dev_bilinear_interpolatePhS_iii,@"STO_CUDA_ENTRY STV_DEFAULT"
_Z24dev_bilinear_interpolatePhS_iii:
.text._Z24dev_bilinear_interpolatePhS_iii:
[----:B------:R-:W-:Y:S01]  /*0000*/  LDC R1, c[0x0][0x37c] ;  /* 0x0000df00ff017b82 */ /* 0x000fe20000000800 */
[----:B------:R-:W-:Y:S05]  /*0010*/  EXIT ;  /* 0x000000000000794d */ /* 0x000fea0003800000 */
.L_x_3:
        /* <DEDUP_REMOVED lines=14> */
.L_x_7:


//--------------------- .nv.shared.reserved.0     --------------------------
	.section	.nv.shared.reserved.0,"aw",@nobits
	.weak		__nv_reservedSMEM_offset_0_alias
	.size		__nv_reservedSMEM_offset_0_alias, 0, 64
	.other		__nv_reservedSMEM_offset_0_alias,@"STO_CUDA_RESERVED_SHARED STV_DEFAULT"
__nv_reservedSMEM_offset_0_alias:
	.zero		0
	.zero		64


//--------------------- .nv.constant0._Z16dev_gradient_mapPhPfS0_ii --------------------------
	.section	.nv.constant0._Z16dev_gradient_mapPhPfS0_ii,"a",@progbits
	.sectionflags	@""
	.align	4
.nv.constant0._Z16dev_gradient_mapPhPfS0_ii:
	.zero		928


//--------------------- .nv.constant0._Z19dev_matrix_subtractPhS_S_ii --------------------------
	.section	.nv.constant0._Z19dev_matrix_subtractPhS_S_ii,"a",@progbits
	.sectionflags	@""
	.align	4
.nv.constant0._Z19dev_matrix_subtractPhS_S_ii:
	.zero		928


//--------------------- .nv.constant0._Z17dev_gaussian_blurPhS_Pfiiif --------------------------
	.section	.nv.constant0._Z17dev_gaussian_blurPhS_Pfiiif,"a",@progbits
	.sectionflags	@""
	.align	4
.nv.constant0._Z17dev_gaussian_blurPhS_Pfiiif:
	.zero		936


//--------------------- .nv.constant0._Z24dev_bilinear_interpolatePhS_iii --------------------------
	.section	.nv.constant0._Z24dev_bilinear_interpolatePhS_iii,"a",@progbits
	.sectionflags	@""
	.align	4
.nv.constant0._Z24dev_bilinear_interpolatePhS_iii:
	.zero		924


//--------------------- SYMBOLS --------------------------

	.type		.nv.reservedSmem.offset0,@object
	.size		.nv.reservedSmem.offset0,0x4
